//
// Generated by NVIDIA NVVM Compiler
//
// Compiler Build ID: CL-36424714
// Cuda compilation tools, release 13.0, V13.0.88
// Based on NVVM 20.0.0
//

.version 9.0
.target sm_100
.address_size 64

	// .globl	_ZN3cub18CUB_300001_SM_10006detail11EmptyKernelIvEEvv
.global .align 1 .b8 _ZN41_INTERNAL_70342f0b_4_k_cu_dc0042b0_2052924cuda3std3__45__cpo5beginE[1];
.global .align 1 .b8 _ZN41_INTERNAL_70342f0b_4_k_cu_dc0042b0_2052924cuda3std3__45__cpo3endE[1];
.global .align 1 .b8 _ZN41_INTERNAL_70342f0b_4_k_cu_dc0042b0_2052924cuda3std3__45__cpo6cbeginE[1];
.global .align 1 .b8 _ZN41_INTERNAL_70342f0b_4_k_cu_dc0042b0_2052924cuda3std3__45__cpo4cendE[1];
.global .align 1 .b8 _ZN41_INTERNAL_70342f0b_4_k_cu_dc0042b0_2052924cuda3std3__45__cpo6rbeginE[1];
.global .align 1 .b8 _ZN41_INTERNAL_70342f0b_4_k_cu_dc0042b0_2052924cuda3std3__45__cpo4rendE[1];
.global .align 1 .b8 _ZN41_INTERNAL_70342f0b_4_k_cu_dc0042b0_2052924cuda3std3__45__cpo7crbeginE[1];
.global .align 1 .b8 _ZN41_INTERNAL_70342f0b_4_k_cu_dc0042b0_2052924cuda3std3__45__cpo5crendE[1];
.global .align 1 .b8 _ZN41_INTERNAL_70342f0b_4_k_cu_dc0042b0_2052924cuda3std3__443_GLOBAL__N__70342f0b_4_k_cu_dc0042b0_2052926ignoreE[1];
.global .align 1 .b8 _ZN41_INTERNAL_70342f0b_4_k_cu_dc0042b0_2052924cuda3std3__419piecewise_constructE[1];
.global .align 1 .b8 _ZN41_INTERNAL_70342f0b_4_k_cu_dc0042b0_2052924cuda3std3__48in_placeE[1];
.global .align 1 .b8 _ZN41_INTERNAL_70342f0b_4_k_cu_dc0042b0_2052924cuda3std3__420unreachable_sentinelE[1];
.global .align 1 .b8 _ZN41_INTERNAL_70342f0b_4_k_cu_dc0042b0_2052924cuda3std3__47nulloptE[1];
.global .align 1 .b8 _ZN41_INTERNAL_70342f0b_4_k_cu_dc0042b0_2052924cuda3std3__48unexpectE[1];
.global .align 1 .b8 _ZN41_INTERNAL_70342f0b_4_k_cu_dc0042b0_2052924cuda3std6ranges3__45__cpo4swapE[1];
.global .align 1 .b8 _ZN41_INTERNAL_70342f0b_4_k_cu_dc0042b0_2052924cuda3std6ranges3__45__cpo9iter_moveE[1];
.global .align 1 .b8 _ZN41_INTERNAL_70342f0b_4_k_cu_dc0042b0_2052924cuda3std6ranges3__45__cpo5beginE[1];
.global .align 1 .b8 _ZN41_INTERNAL_70342f0b_4_k_cu_dc0042b0_2052924cuda3std6ranges3__45__cpo3endE[1];
.global .align 1 .b8 _ZN41_INTERNAL_70342f0b_4_k_cu_dc0042b0_2052924cuda3std6ranges3__45__cpo6cbeginE[1];
.global .align 1 .b8 _ZN41_INTERNAL_70342f0b_4_k_cu_dc0042b0_2052924cuda3std6ranges3__45__cpo4cendE[1];
.global .align 1 .b8 _ZN41_INTERNAL_70342f0b_4_k_cu_dc0042b0_2052924cuda3std6ranges3__45__cpo7advanceE[1];
.global .align 1 .b8 _ZN41_INTERNAL_70342f0b_4_k_cu_dc0042b0_2052924cuda3std6ranges3__45__cpo9iter_swapE[1];
.global .align 1 .b8 _ZN41_INTERNAL_70342f0b_4_k_cu_dc0042b0_2052924cuda3std6ranges3__45__cpo4nextE[1];
.global .align 1 .b8 _ZN41_INTERNAL_70342f0b_4_k_cu_dc0042b0_2052924cuda3std6ranges3__45__cpo4prevE[1];
.global .align 1 .b8 _ZN41_INTERNAL_70342f0b_4_k_cu_dc0042b0_2052924cuda3std6ranges3__45__cpo4dataE[1];
.global .align 1 .b8 _ZN41_INTERNAL_70342f0b_4_k_cu_dc0042b0_2052924cuda3std6ranges3__45__cpo5cdataE[1];
.global .align 1 .b8 _ZN41_INTERNAL_70342f0b_4_k_cu_dc0042b0_2052924cuda3std6ranges3__45__cpo4sizeE[1];
.global .align 1 .b8 _ZN41_INTERNAL_70342f0b_4_k_cu_dc0042b0_2052924cuda3std6ranges3__45__cpo5ssizeE[1];
.global .align 1 .b8 _ZN41_INTERNAL_70342f0b_4_k_cu_dc0042b0_2052924cuda3std6ranges3__45__cpo8distanceE[1];
.global .align 1 .b8 _ZN41_INTERNAL_70342f0b_4_k_cu_dc0042b0_2052926thrust24THRUST_300001_SM_1000_NS6system6detail10sequential3seqE[1];
.global .align 1 .b8 _ZN41_INTERNAL_70342f0b_4_k_cu_dc0042b0_2052926thrust24THRUST_300001_SM_1000_NS12placeholders2_1E[1];
.global .align 1 .b8 _ZN41_INTERNAL_70342f0b_4_k_cu_dc0042b0_2052926thrust24THRUST_300001_SM_1000_NS12placeholders2_2E[1];
.global .align 1 .b8 _ZN41_INTERNAL_70342f0b_4_k_cu_dc0042b0_2052926thrust24THRUST_300001_SM_1000_NS12placeholders2_3E[1];
.global .align 1 .b8 _ZN41_INTERNAL_70342f0b_4_k_cu_dc0042b0_2052926thrust24THRUST_300001_SM_1000_NS12placeholders2_4E[1];
.global .align 1 .b8 _ZN41_INTERNAL_70342f0b_4_k_cu_dc0042b0_2052926thrust24THRUST_300001_SM_1000_NS12placeholders2_5E[1];
.global .align 1 .b8 _ZN41_INTERNAL_70342f0b_4_k_cu_dc0042b0_2052926thrust24THRUST_300001_SM_1000_NS12placeholders2_6E[1];
.global .align 1 .b8 _ZN41_INTERNAL_70342f0b_4_k_cu_dc0042b0_2052926thrust24THRUST_300001_SM_1000_NS12placeholders2_7E[1];
.global .align 1 .b8 _ZN41_INTERNAL_70342f0b_4_k_cu_dc0042b0_2052926thrust24THRUST_300001_SM_1000_NS12placeholders2_8E[1];
.global .align 1 .b8 _ZN41_INTERNAL_70342f0b_4_k_cu_dc0042b0_2052926thrust24THRUST_300001_SM_1000_NS12placeholders2_9E[1];
.global .align 1 .b8 _ZN41_INTERNAL_70342f0b_4_k_cu_dc0042b0_2052926thrust24THRUST_300001_SM_1000_NS12placeholders3_10E[1];

.visible .entry _ZN3cub18CUB_300001_SM_10006detail11EmptyKernelIvEEvv()
{


	ret;

}


// ===== COMPILED SASS (sm_100) =====

	.target	sm_100

	.elftype	@"ET_EXEC"


//--------------------- .note.nv.tkinfo           --------------------------
	.section	.note.nv.tkinfo,"",@"SHT_NOTE"
	.sectionflags	@"SHF_NOTE_NV_TKINFO"
	.tkinfo
        /*0018*/ 	.word	0x00000002
        /*0030*/ 	.string	""
        /*0030*/ 	.string	"ptxas"
        /*0030*/ 	.string	"Cuda compilation tools, release 13.0, V13.0.88"
        /*0030*/ 	.string	"Build cuda_13.0.r13.0/compiler.36424714_0"
        /*0030*/ 	.string	"-arch sm_100 -m 64 "



//--------------------- .note.nv.cuinfo           --------------------------
	.section	.note.nv.cuinfo,"",@"SHT_NOTE"
	.sectionflags	@"SHF_NOTE_NV_CUINFO"
        /*0018*/ 	.short	0x0002
        /*001a*/ 	.short	0x0064
        /*001c*/ 	.short	0x0082
	.zero		2


//--------------------- .nv.info                  --------------------------
	.section	.nv.info,"",@"SHT_CUDA_INFO"
	.align	4


	//----- nvinfo : EIATTR_REGCOUNT
	.align		4
        /*0000*/ 	.byte	0x04, 0x2f
        /*0002*/ 	.short	(.L_41 - .L_40)
	.align		4
.L_40:
        /*0004*/ 	.word	index@(_ZN3cub18CUB_300001_SM_10006detail11EmptyKernelIvEEvv)
        /*0008*/ 	.word	0x00000004


	//----- nvinfo : EIATTR_FRAME_SIZE
	.align		4
.L_41:
        /*000c*/ 	.byte	0x04, 0x11
        /*000e*/ 	.short	(.L_43 - .L_42)
	.align		4
.L_42:
        /*0010*/ 	.word	index@(_ZN3cub18CUB_300001_SM_10006detail11EmptyKernelIvEEvv)
        /*0014*/ 	.word	0x00000000


	//----- nvinfo : EIATTR_MIN_STACK_SIZE
	.align		4
.L_43:
        /*0018*/ 	.byte	0x04, 0x12
        /*001a*/ 	.short	(.L_45 - .L_44)
	.align		4
.L_44:
        /*001c*/ 	.word	index@(_ZN3cub18CUB_300001_SM_10006detail11EmptyKernelIvEEvv)
        /*0020*/ 	.word	0x00000000
.L_45:


//--------------------- .nv.compat                --------------------------
	.section	.nv.compat,"",@"SHT_CUDA_COMPAT_INFO"
	.align	4
        /*0000*/ 	.byte	0x02, 0x09, 0x00, 0x00, 0x02, 0x02, 0x01, 0x00, 0x02, 0x05, 0x05, 0x00, 0x03, 0x07, 0x01, 0x01
        /*0010*/ 	.byte	0x02, 0x03, 0x00, 0x00, 0x02, 0x06, 0x01, 0x00, 0x04, 0x0b, 0x08, 0x00, 0x09, 0x00, 0x00, 0x00
        /*0020*/ 	.byte	0x00, 0x00, 0x00, 0x00


//--------------------- .nv.info._ZN3cub18CUB_300001_SM_10006detail11EmptyKernelIvEEvv --------------------------
	.section	.nv.info._ZN3cub18CUB_300001_SM_10006detail11EmptyKernelIvEEvv,"",@"SHT_CUDA_INFO"
	.sectionflags	@""
	.align	4


	//----- nvinfo : EIATTR_CUDA_API_VERSION
	.align		4
        /*0000*/ 	.byte	0x04, 0x37
        /*0002*/ 	.short	(.L_47 - .L_46)
.L_46:
        /*0004*/ 	.word	0x00000082


	//----- nvinfo : EIATTR_SPARSE_MMA_MASK
	.align		4
.L_47:
        /*0008*/ 	.byte	0x03, 0x50
        /*000a*/ 	.short	0x0000


	//----- nvinfo : EIATTR_MAXREG_COUNT
	.align		4
        /*000c*/ 	.byte	0x03, 0x1b
        /*000e*/ 	.short	0x00ff


	//----- nvinfo : EIATTR_MERCURY_ISA_VERSION
	.align		4
        /*0010*/ 	.byte	0x03, 0x5f
        /*0012*/ 	.short	0x0101


	//----- nvinfo : EIATTR_VRC_CTA_INIT_COUNT
	.align		4
        /*0014*/ 	.byte	0x02, 0x4a
	.zero		1
	.zero		1


	//----- nvinfo : EIATTR_EXIT_INSTR_OFFSETS
	.align		4
        /*0018*/ 	.byte	0x04, 0x1c
        /*001a*/ 	.short	(.L_49 - .L_48)


	//   ....[0]....
.L_48:
        /*001c*/ 	.word	0x00000010


	//----- nvinfo : EIATTR_SW_WAR
	.align		4
.L_49:
        /*0020*/ 	.byte	0x04, 0x36
        /*0022*/ 	.short	(.L_51 - .L_50)
.L_50:
        /*0024*/ 	.word	0x00000008
.L_51:


//--------------------- .nv.callgraph             --------------------------
	.section	.nv.callgraph,"",@"SHT_CUDA_CALLGRAPH"
	.align	4
	.sectionentsize	8
	.align		4
        /*0000*/ 	.word	0x00000000
	.align		4
        /*0004*/ 	.word	0xffffffff
	.align		4
        /*0008*/ 	.word	0x00000000
	.align		4
        /*000c*/ 	.word	0xfffffffe
	.align		4
        /*0010*/ 	.word	0x00000000
	.align		4
        /*0014*/ 	.word	0xfffffffd
	.align		4
        /*0018*/ 	.word	0x00000000
	.align		4
        /*001c*/ 	.word	0xfffffffc


//--------------------- .nv.constant4             --------------------------
	.section	.nv.constant4,"a",@progbits
	.align	8
	.align		8
.nv.constant4:
        /*0000*/ 	.dword	_ZN41_INTERNAL_70342f0b_4_k_cu_dc0042b0_2056224cuda3std3__45__cpo5beginE
	.align		8
        /*0008*/ 	.dword	_ZN41_INTERNAL_70342f0b_4_k_cu_dc0042b0_2056224cuda3std3__45__cpo3endE
	.align		8
        /*0010*/ 	.dword	_ZN41_INTERNAL_70342f0b_4_k_cu_dc0042b0_2056224cuda3std3__45__cpo6cbeginE
	.align		8
        /*0018*/ 	.dword	_ZN41_INTERNAL_70342f0b_4_k_cu_dc0042b0_2056224cuda3std3__45__cpo4cendE
	.align		8
        /*0020*/ 	.dword	_ZN41_INTERNAL_70342f0b_4_k_cu_dc0042b0_2056224cuda3std3__45__cpo6rbeginE
	.align		8
        /*0028*/ 	.dword	_ZN41_INTERNAL_70342f0b_4_k_cu_dc0042b0_2056224cuda3std3__45__cpo4rendE
	.align		8
        /*0030*/ 	.dword	_ZN41_INTERNAL_70342f0b_4_k_cu_dc0042b0_2056224cuda3std3__45__cpo7crbeginE
	.align		8
        /*0038*/ 	.dword	_ZN41_INTERNAL_70342f0b_4_k_cu_dc0042b0_2056224cuda3std3__45__cpo5crendE
	.align		8
        /*0040*/ 	.dword	_ZN41_INTERNAL_70342f0b_4_k_cu_dc0042b0_2056224cuda3std3__443_GLOBAL__N__70342f0b_4_k_cu_dc0042b0_2056226ignoreE
	.align		8
        /*0048*/ 	.dword	_ZN41_INTERNAL_70342f0b_4_k_cu_dc0042b0_2056224cuda3std3__419piecewise_constructE
	.align		8
        /*0050*/ 	.dword	_ZN41_INTERNAL_70342f0b_4_k_cu_dc0042b0_2056224cuda3std3__48in_placeE
	.align		8
        /*0058*/ 	.dword	_ZN41_INTERNAL_70342f0b_4_k_cu_dc0042b0_2056224cuda3std3__420unreachable_sentinelE
	.align		8
        /*0060*/ 	.dword	_ZN41_INTERNAL_70342f0b_4_k_cu_dc0042b0_2056224cuda3std3__47nulloptE
	.align		8
        /*0068*/ 	.dword	_ZN41_INTERNAL_70342f0b_4_k_cu_dc0042b0_2056224cuda3std3__48unexpectE
	.align		8
        /*0070*/ 	.dword	_ZN41_INTERNAL_70342f0b_4_k_cu_dc0042b0_2056224cuda3std6ranges3__45__cpo4swapE
	.align		8
        /*0078*/ 	.dword	_ZN41_INTERNAL_70342f0b_4_k_cu_dc0042b0_2056224cuda3std6ranges3__45__cpo9iter_moveE
	.align		8
        /*0080*/ 	.dword	_ZN41_INTERNAL_70342f0b_4_k_cu_dc0042b0_2056224cuda3std6ranges3__45__cpo5beginE
	.align		8
        /*0088*/ 	.dword	_ZN41_INTERNAL_70342f0b_4_k_cu_dc0042b0_2056224cuda3std6ranges3__45__cpo3endE
	.align		8
        /*0090*/ 	.dword	_ZN41_INTERNAL_70342f0b_4_k_cu_dc0042b0_2056224cuda3std6ranges3__45__cpo6cbeginE
	.align		8
        /*0098*/ 	.dword	_ZN41_INTERNAL_70342f0b_4_k_cu_dc0042b0_2056224cuda3std6ranges3__45__cpo4cendE
	.align		8
        /*00a0*/ 	.dword	_ZN41_INTERNAL_70342f0b_4_k_cu_dc0042b0_2056224cuda3std6ranges3__45__cpo7advanceE
	.align		8
        /*00a8*/ 	.dword	_ZN41_INTERNAL_70342f0b_4_k_cu_dc0042b0_2056224cuda3std6ranges3__45__cpo9iter_swapE
	.align		8
        /*00b0*/ 	.dword	_ZN41_INTERNAL_70342f0b_4_k_cu_dc0042b0_2056224cuda3std6ranges3__45__cpo4nextE
	.align		8
        /*00b8*/ 	.dword	_ZN41_INTERNAL_70342f0b_4_k_cu_dc0042b0_2056224cuda3std6ranges3__45__cpo4prevE
	.align		8
        /*00c0*/ 	.dword	_ZN41_INTERNAL_70342f0b_4_k_cu_dc0042b0_2056224cuda3std6ranges3__45__cpo4dataE
	.align		8
        /*00c8*/ 	.dword	_ZN41_INTERNAL_70342f0b_4_k_cu_dc0042b0_2056224cuda3std6ranges3__45__cpo5cdataE
	.align		8
        /*00d0*/ 	.dword	_ZN41_INTERNAL_70342f0b_4_k_cu_dc0042b0_2056224cuda3std6ranges3__45__cpo4sizeE
	.align		8
        /*00d8*/ 	.dword	_ZN41_INTERNAL_70342f0b_4_k_cu_dc0042b0_2056224cuda3std6ranges3__45__cpo5ssizeE
	.align		8
        /*00e0*/ 	.dword	_ZN41_INTERNAL_70342f0b_4_k_cu_dc0042b0_2056224cuda3std6ranges3__45__cpo8distanceE
	.align		8
        /*00e8*/ 	.dword	_ZN41_INTERNAL_70342f0b_4_k_cu_dc0042b0_2056226thrust24THRUST_300001_SM_1000_NS6system6detail10sequential3seqE
	.align		8
        /*00f0*/ 	.dword	_ZN41_INTERNAL_70342f0b_4_k_cu_dc0042b0_2056226thrust24THRUST_300001_SM_1000_NS12placeholders2_1E
	.align		8
        /*00f8*/ 	.dword	_ZN41_INTERNAL_70342f0b_4_k_cu_dc0042b0_2056226thrust24THRUST_300001_SM_1000_NS12placeholders2_2E
	.align		8
        /*0100*/ 	.dword	_ZN41_INTERNAL_70342f0b_4_k_cu_dc0042b0_2056226thrust24THRUST_300001_SM_1000_NS12placeholders2_3E
	.align		8
        /*0108*/ 	.dword	_ZN41_INTERNAL_70342f0b_4_k_cu_dc0042b0_2056226thrust24THRUST_300001_SM_1000_NS12placeholders2_4E
	.align		8
        /*0110*/ 	.dword	_ZN41_INTERNAL_70342f0b_4_k_cu_dc0042b0_2056226thrust24THRUST_300001_SM_1000_NS12placeholders2_5E
	.align		8
        /*0118*/ 	.dword	_ZN41_INTERNAL_70342f0b_4_k_cu_dc0042b0_2056226thrust24THRUST_300001_SM_1000_NS12placeholders2_6E
	.align		8
        /*0120*/ 	.dword	_ZN41_INTERNAL_70342f0b_4_k_cu_dc0042b0_2056226thrust24THRUST_300001_SM_1000_NS12placeholders2_7E
	.align		8
        /*0128*/ 	.dword	_ZN41_INTERNAL_70342f0b_4_k_cu_dc0042b0_2056226thrust24THRUST_300001_SM_1000_NS12placeholders2_8E
	.align		8
        /*0130*/ 	.dword	_ZN41_INTERNAL_70342f0b_4_k_cu_dc0042b0_2056226thrust24THRUST_300001_SM_1000_NS12placeholders2_9E
	.align		8
        /*0138*/ 	.dword	_ZN41_INTERNAL_70342f0b_4_k_cu_dc0042b0_2056226thrust24THRUST_300001_SM_1000_NS12placeholders3_10E


//--------------------- .text._ZN3cub18CUB_300001_SM_10006detail11EmptyKernelIvEEvv --------------------------
	.section	.text._ZN3cub18CUB_300001_SM_10006detail11EmptyKernelIvEEvv,"ax",@progbits
	.align	128
        .global         _ZN3cub18CUB_300001_SM_10006detail11EmptyKernelIvEEvv
        .type           _ZN3cub18CUB_300001_SM_10006detail11EmptyKernelIvEEvv,@function
        .size           _ZN3cub18CUB_300001_SM_10006detail11EmptyKernelIvEEvv,(.L_x_1 - _ZN3cub18CUB_300001_SM_10006detail11EmptyKernelIvEEvv)
        .other          _ZN3cub18CUB_300001_SM_10006detail11EmptyKernelIvEEvv,@"STO_CUDA_ENTRY STV_DEFAULT"
_ZN3cub18CUB_300001_SM_10006detail11EmptyKernelIvEEvv:
.text._ZN3cub18CUB_300001_SM_10006detail11EmptyKernelIvEEvv:
[----:B------:R-:W-:Y:S01]  /*0000*/  LDC R1, c[0x0][0x37c] ;  /* 0x0000df00ff017b82 */ /* 0x000fe20000000800 */
[----:B------:R-:W-:Y:S05]  /*0010*/  EXIT ;  /* 0x000000000000794d */ /* 0x000fea0003800000 */
.L_x_0:
[----:B------:R-:W-:-:S00]  /*0020*/  BRA `(.L_x_0) ;  /* 0xfffffffc00fc7947 */ /* 0x000fc0000383ffff */
[----:B------:R-:W-:-:S00]  /*0030*/  NOP ;  /* 0x0000000000007918 */ /* 0x000fc00000000000 */
        /* <DEDUP_REMOVED lines=12> */
.L_x_1:


//--------------------- .nv.shared.reserved.0     --------------------------
	.section	.nv.shared.reserved.0,"aw",@nobits
	.weak		__nv_reservedSMEM_offset_0_alias
	.size		__nv_reservedSMEM_offset_0_alias, 0, 64
	.other		__nv_reservedSMEM_offset_0_alias,@"STO_CUDA_RESERVED_SHARED STV_DEFAULT"
__nv_reservedSMEM_offset_0_alias:
	.zero		0
	.zero		64


//--------------------- .nv.global                --------------------------
	.section	.nv.global,"aw",@nobits
.nv.global:
	.type		_ZN41_INTERNAL_70342f0b_4_k_cu_dc0042b0_2056226thrust24THRUST_300001_SM_1000_NS12placeholders2_5E,@object
	.size		_ZN41_INTERNAL_70342f0b_4_k_cu_dc0042b0_2056226thrust24THRUST_300001_SM_1000_NS12placeholders2_5E,(_ZN41_INTERNAL_70342f0b_4_k_cu_dc0042b0_2056224cuda3std3__45__cpo6cbeginE - _ZN41_INTERNAL_70342f0b_4_k_cu_dc0042b0_2056226thrust24THRUST_300001_SM_1000_NS12placeholders2_5E)
_ZN41_INTERNAL_70342f0b_4_k_cu_dc0042b0_2056226thrust24THRUST_300001_SM_1000_NS12placeholders2_5E:
	.zero		1
	.type		_ZN41_INTERNAL_70342f0b_4_k_cu_dc0042b0_2056224cuda3std3__45__cpo6cbeginE,@object
	.size		_ZN41_INTERNAL_70342f0b_4_k_cu_dc0042b0_2056224cuda3std3__45__cpo6cbeginE,(_ZN41_INTERNAL_70342f0b_4_k_cu_dc0042b0_2056224cuda3std6ranges3__45__cpo6cbeginE - _ZN41_INTERNAL_70342f0b_4_k_cu_dc0042b0_2056224cuda3std3__45__cpo6cbeginE)
_ZN41_INTERNAL_70342f0b_4_k_cu_dc0042b0_2056224cuda3std3__45__cpo6cbeginE:
	.zero		1
	.type		_ZN41_INTERNAL_70342f0b_4_k_cu_dc0042b0_2056224cuda3std6ranges3__45__cpo6cbeginE,@object
	.size		_ZN41_INTERNAL_70342f0b_4_k_cu_dc0042b0_2056224cuda3std6ranges3__45__cpo6cbeginE,(_ZN41_INTERNAL_70342f0b_4_k_cu_dc0042b0_2056224cuda3std3__48in_placeE - _ZN41_INTERNAL_70342f0b_4_k_cu_dc0042b0_2056224cuda3std6ranges3__45__cpo6cbeginE)
_ZN41_INTERNAL_70342f0b_4_k_cu_dc0042b0_2056224cuda3std6ranges3__45__cpo6cbeginE:
	.zero		1
	.type		_ZN41_INTERNAL_70342f0b_4_k_cu_dc0042b0_2056224cuda3std3__48in_placeE,@object
	.size		_ZN41_INTERNAL_70342f0b_4_k_cu_dc0042b0_2056224cuda3std3__48in_placeE,(_ZN41_INTERNAL_70342f0b_4_k_cu_dc0042b0_2056224cuda3std6ranges3__45__cpo4sizeE - _ZN41_INTERNAL_70342f0b_4_k_cu_dc0042b0_2056224cuda3std3__48in_placeE)
_ZN41_INTERNAL_70342f0b_4_k_cu_dc0042b0_2056224cuda3std3__48in_placeE:
	.zero		1
	.type		_ZN41_INTERNAL_70342f0b_4_k_cu_dc0042b0_2056224cuda3std6ranges3__45__cpo4sizeE,@object
	.size		_ZN41_INTERNAL_70342f0b_4_k_cu_dc0042b0_2056224cuda3std6ranges3__45__cpo4sizeE,(_ZN41_INTERNAL_70342f0b_4_k_cu_dc0042b0_2056226thrust24THRUST_300001_SM_1000_NS12placeholders2_9E - _ZN41_INTERNAL_70342f0b_4_k_cu_dc0042b0_2056224cuda3std6ranges3__45__cpo4sizeE)
_ZN41_INTERNAL_70342f0b_4_k_cu_dc0042b0_2056224cuda3std6ranges3__45__cpo4sizeE:
	.zero		1
	.type		_ZN41_INTERNAL_70342f0b_4_k_cu_dc0042b0_2056226thrust24THRUST_300001_SM_1000_NS12placeholders2_9E,@object
	.size		_ZN41_INTERNAL_70342f0b_4_k_cu_dc0042b0_2056226thrust24THRUST_300001_SM_1000_NS12placeholders2_9E,(_ZN41_INTERNAL_70342f0b_4_k_cu_dc0042b0_2056224cuda3std3__45__cpo7crbeginE - _ZN41_INTERNAL_70342f0b_4_k_cu_dc0042b0_2056226thrust24THRUST_300001_SM_1000_NS12placeholders2_9E)
_ZN41_INTERNAL_70342f0b_4_k_cu_dc0042b0_2056226thrust24THRUST_300001_SM_1000_NS12placeholders2_9E:
	.zero		1
	.type		_ZN41_INTERNAL_70342f0b_4_k_cu_dc0042b0_2056224cuda3std3__45__cpo7crbeginE,@object
	.size		_ZN41_INTERNAL_70342f0b_4_k_cu_dc0042b0_2056224cuda3std3__45__cpo7crbeginE,(_ZN41_INTERNAL_70342f0b_4_k_cu_dc0042b0_2056224cuda3std6ranges3__45__cpo4nextE - _ZN41_INTERNAL_70342f0b_4_k_cu_dc0042b0_2056224cuda3std3__45__cpo7crbeginE)
_ZN41_INTERNAL_70342f0b_4_k_cu_dc0042b0_2056224cuda3std3__45__cpo7crbeginE:
	.zero		1
	.type		_ZN41_INTERNAL_70342f0b_4_k_cu_dc0042b0_2056224cuda3std6ranges3__45__cpo4nextE,@object
	.size		_ZN41_INTERNAL_70342f0b_4_k_cu_dc0042b0_2056224cuda3std6ranges3__45__cpo4nextE,(_ZN41_INTERNAL_70342f0b_4_k_cu_dc0042b0_2056224cuda3std6ranges3__45__cpo4swapE - _ZN41_INTERNAL_70342f0b_4_k_cu_dc0042b0_2056224cuda3std6ranges3__45__cpo4nextE)
_ZN41_INTERNAL_70342f0b_4_k_cu_dc0042b0_2056224cuda3std6ranges3__45__cpo4nextE:
	.zero		1
	.type		_ZN41_INTERNAL_70342f0b_4_k_cu_dc0042b0_2056224cuda3std6ranges3__45__cpo4swapE,@object
	.size		_ZN41_INTERNAL_70342f0b_4_k_cu_dc0042b0_2056224cuda3std6ranges3__45__cpo4swapE,(_ZN41_INTERNAL_70342f0b_4_k_cu_dc0042b0_2056226thrust24THRUST_300001_SM_1000_NS12placeholders2_1E - _ZN41_INTERNAL_70342f0b_4_k_cu_dc0042b0_2056224cuda3std6ranges3__45__cpo4swapE)
_ZN41_INTERNAL_70342f0b_4_k_cu_dc0042b0_2056224cuda3std6ranges3__45__cpo4swapE:
	.zero		1
	.type		_ZN41_INTERNAL_70342f0b_4_k_cu_dc0042b0_2056226thrust24THRUST_300001_SM_1000_NS12placeholders2_1E,@object
	.size		_ZN41_INTERNAL_70342f0b_4_k_cu_dc0042b0_2056226thrust24THRUST_300001_SM_1000_NS12placeholders2_1E,(_ZN41_INTERNAL_70342f0b_4_k_cu_dc0042b0_2056226thrust24THRUST_300001_SM_1000_NS12placeholders2_3E - _ZN41_INTERNAL_70342f0b_4_k_cu_dc0042b0_2056226thrust24THRUST_300001_SM_1000_NS12placeholders2_1E)
_ZN41_INTERNAL_70342f0b_4_k_cu_dc0042b0_2056226thrust24THRUST_300001_SM_1000_NS12placeholders2_1E:
	.zero		1
	.type		_ZN41_INTERNAL_70342f0b_4_k_cu_dc0042b0_2056226thrust24THRUST_300001_SM_1000_NS12placeholders2_3E,@object
	.size		_ZN41_INTERNAL_70342f0b_4_k_cu_dc0042b0_2056226thrust24THRUST_300001_SM_1000_NS12placeholders2_3E,(_ZN41_INTERNAL_70342f0b_4_k_cu_dc0042b0_2056224cuda3std3__45__cpo5beginE - _ZN41_INTERNAL_70342f0b_4_k_cu_dc0042b0_2056226thrust24THRUST_300001_SM_1000_NS12placeholders2_3E)
_ZN41_INTERNAL_70342f0b_4_k_cu_dc0042b0_2056226thrust24THRUST_300001_SM_1000_NS12placeholders2_3E:
	.zero		1
	.type		_ZN41_INTERNAL_70342f0b_4_k_cu_dc0042b0_2056224cuda3std3__45__cpo5beginE,@object
	.size		_ZN41_INTERNAL_70342f0b_4_k_cu_dc0042b0_2056224cuda3std3__45__cpo5beginE,(_ZN41_INTERNAL_70342f0b_4_k_cu_dc0042b0_2056224cuda3std6ranges3__45__cpo5beginE - _ZN41_INTERNAL_70342f0b_4_k_cu_dc0042b0_2056224cuda3std3__45__cpo5beginE)
_ZN41_INTERNAL_70342f0b_4_k_cu_dc0042b0_2056224cuda3std3__45__cpo5beginE:
	.zero		1
	.type		_ZN41_INTERNAL_70342f0b_4_k_cu_dc0042b0_2056224cuda3std6ranges3__45__cpo5beginE,@object
	.size		_ZN41_INTERNAL_70342f0b_4_k_cu_dc0042b0_2056224cuda3std6ranges3__45__cpo5beginE,(_ZN41_INTERNAL_70342f0b_4_k_cu_dc0042b0_2056224cuda3std3__443_GLOBAL__N__70342f0b_4_k_cu_dc0042b0_2056226ignoreE - _ZN41_INTERNAL_70342f0b_4_k_cu_dc0042b0_2056224cuda3std6ranges3__45__cpo5beginE)
_ZN41_INTERNAL_70342f0b_4_k_cu_dc0042b0_2056224cuda3std6ranges3__45__cpo5beginE:
	.zero		1
	.type		_ZN41_INTERNAL_70342f0b_4_k_cu_dc0042b0_2056224cuda3std3__443_GLOBAL__N__70342f0b_4_k_cu_dc0042b0_2056226ignoreE,@object
	.size		_ZN41_INTERNAL_70342f0b_4_k_cu_dc0042b0_2056224cuda3std3__443_GLOBAL__N__70342f0b_4_k_cu_dc0042b0_2056226ignoreE,(_ZN41_INTERNAL_70342f0b_4_k_cu_dc0042b0_2056224cuda3std6ranges3__45__cpo4dataE - _ZN41_INTERNAL_70342f0b_4_k_cu_dc0042b0_2056224cuda3std3__443_GLOBAL__N__70342f0b_4_k_cu_dc0042b0_2056226ignoreE)
_ZN41_INTERNAL_70342f0b_4_k_cu_dc0042b0_2056224cuda3std3__443_GLOBAL__N__70342f0b_4_k_cu_dc0042b0_2056226ignoreE:
	.zero		1
	.type		_ZN41_INTERNAL_70342f0b_4_k_cu_dc0042b0_2056224cuda3std6ranges3__45__cpo4dataE,@object
	.size		_ZN41_INTERNAL_70342f0b_4_k_cu_dc0042b0_2056224cuda3std6ranges3__45__cpo4dataE,(_ZN41_INTERNAL_70342f0b_4_k_cu_dc0042b0_2056226thrust24THRUST_300001_SM_1000_NS12placeholders2_7E - _ZN41_INTERNAL_70342f0b_4_k_cu_dc0042b0_2056224cuda3std6ranges3__45__cpo4dataE)
_ZN41_INTERNAL_70342f0b_4_k_cu_dc0042b0_2056224cuda3std6ranges3__45__cpo4dataE:
	.zero		1
	.type		_ZN41_INTERNAL_70342f0b_4_k_cu_dc0042b0_2056226thrust24THRUST_300001_SM_1000_NS12placeholders2_7E,@object
	.size		_ZN41_INTERNAL_70342f0b_4_k_cu_dc0042b0_2056226thrust24THRUST_300001_SM_1000_NS12placeholders2_7E,(_ZN41_INTERNAL_70342f0b_4_k_cu_dc0042b0_2056224cuda3std3__45__cpo6rbeginE - _ZN41_INTERNAL_70342f0b_4_k_cu_dc0042b0_2056226thrust24THRUST_300001_SM_1000_NS12placeholders2_7E)
_ZN41_INTERNAL_70342f0b_4_k_cu_dc0042b0_2056226thrust24THRUST_300001_SM_1000_NS12placeholders2_7E:
	.zero		1
	.type		_ZN41_INTERNAL_70342f0b_4_k_cu_dc0042b0_2056224cuda3std3__45__cpo6rbeginE,@object
	.size		_ZN41_INTERNAL_70342f0b_4_k_cu_dc0042b0_2056224cuda3std3__45__cpo6rbeginE,(_ZN41_INTERNAL_70342f0b_4_k_cu_dc0042b0_2056224cuda3std6ranges3__45__cpo7advanceE - _ZN41_INTERNAL_70342f0b_4_k_cu_dc0042b0_2056224cuda3std3__45__cpo6rbeginE)
_ZN41_INTERNAL_70342f0b_4_k_cu_dc0042b0_2056224cuda3std3__45__cpo6rbeginE:
	.zero		1
	.type		_ZN41_INTERNAL_70342f0b_4_k_cu_dc0042b0_2056224cuda3std6ranges3__45__cpo7advanceE,@object
	.size		_ZN41_INTERNAL_70342f0b_4_k_cu_dc0042b0_2056224cuda3std6ranges3__45__cpo7advanceE,(_ZN41_INTERNAL_70342f0b_4_k_cu_dc0042b0_2056224cuda3std3__47nulloptE - _ZN41_INTERNAL_70342f0b_4_k_cu_dc0042b0_2056224cuda3std6ranges3__45__cpo7advanceE)
_ZN41_INTERNAL_70342f0b_4_k_cu_dc0042b0_2056224cuda3std6ranges3__45__cpo7advanceE:
	.zero		1
	.type		_ZN41_INTERNAL_70342f0b_4_k_cu_dc0042b0_2056224cuda3std3__47nulloptE,@object
	.size		_ZN41_INTERNAL_70342f0b_4_k_cu_dc0042b0_2056224cuda3std3__47nulloptE,(_ZN41_INTERNAL_70342f0b_4_k_cu_dc0042b0_2056224cuda3std6ranges3__45__cpo8distanceE - _ZN41_INTERNAL_70342f0b_4_k_cu_dc0042b0_2056224cuda3std3__47nulloptE)
_ZN41_INTERNAL_70342f0b_4_k_cu_dc0042b0_2056224cuda3std3__47nulloptE:
	.zero		1
	.type		_ZN41_INTERNAL_70342f0b_4_k_cu_dc0042b0_2056224cuda3std6ranges3__45__cpo8distanceE,@object
	.size		_ZN41_INTERNAL_70342f0b_4_k_cu_dc0042b0_2056224cuda3std6ranges3__45__cpo8distanceE,(_ZN41_INTERNAL_70342f0b_4_k_cu_dc0042b0_2056226thrust24THRUST_300001_SM_1000_NS12placeholders2_6E - _ZN41_INTERNAL_70342f0b_4_k_cu_dc0042b0_2056224cuda3std6ranges3__45__cpo8distanceE)
_ZN41_INTERNAL_70342f0b_4_k_cu_dc0042b0_2056224cuda3std6ranges3__45__cpo8distanceE:
	.zero		1
	.type		_ZN41_INTERNAL_70342f0b_4_k_cu_dc0042b0_2056226thrust24THRUST_300001_SM_1000_NS12placeholders2_6E,@object
	.size		_ZN41_INTERNAL_70342f0b_4_k_cu_dc0042b0_2056226thrust24THRUST_300001_SM_1000_NS12placeholders2_6E,(_ZN41_INTERNAL_70342f0b_4_k_cu_dc0042b0_2056224cuda3std3__45__cpo4cendE - _ZN41_INTERNAL_70342f0b_4_k_cu_dc0042b0_2056226thrust24THRUST_300001_SM_1000_NS12placeholders2_6E)
_ZN41_INTERNAL_70342f0b_4_k_cu_dc0042b0_2056226thrust24THRUST_300001_SM_1000_NS12placeholders2_6E:
	.zero		1
	.type		_ZN41_INTERNAL_70342f0b_4_k_cu_dc0042b0_2056224cuda3std3__45__cpo4cendE,@object
	.size		_ZN41_INTERNAL_70342f0b_4_k_cu_dc0042b0_2056224cuda3std3__45__cpo4cendE,(_ZN41_INTERNAL_70342f0b_4_k_cu_dc0042b0_2056224cuda3std6ranges3__45__cpo4cendE - _ZN41_INTERNAL_70342f0b_4_k_cu_dc0042b0_2056224cuda3std3__45__cpo4cendE)
_ZN41_INTERNAL_70342f0b_4_k_cu_dc0042b0_2056224cuda3std3__45__cpo4cendE:
	.zero		1
	.type		_ZN41_INTERNAL_70342f0b_4_k_cu_dc0042b0_2056224cuda3std6ranges3__45__cpo4cendE,@object
	.size		_ZN41_INTERNAL_70342f0b_4_k_cu_dc0042b0_2056224cuda3std6ranges3__45__cpo4cendE,(_ZN41_INTERNAL_70342f0b_4_k_cu_dc0042b0_2056224cuda3std3__420unreachable_sentinelE - _ZN41_INTERNAL_70342f0b_4_k_cu_dc0042b0_2056224cuda3std6ranges3__45__cpo4cendE)
_ZN41_INTERNAL_70342f0b_4_k_cu_dc0042b0_2056224cuda3std6ranges3__45__cpo4cendE:
	.zero		1
	.type		_ZN41_INTERNAL_70342f0b_4_k_cu_dc0042b0_2056224cuda3std3__420unreachable_sentinelE,@object
	.size		_ZN41_INTERNAL_70342f0b_4_k_cu_dc0042b0_2056224cuda3std3__420unreachable_sentinelE,(_ZN41_INTERNAL_70342f0b_4_k_cu_dc0042b0_2056224cuda3std6ranges3__45__cpo5ssizeE - _ZN41_INTERNAL_70342f0b_4_k_cu_dc0042b0_2056224cuda3std3__420unreachable_sentinelE)
_ZN41_INTERNAL_70342f0b_4_k_cu_dc0042b0_2056224cuda3std3__420unreachable_sentinelE:
	.zero		1
	.type		_ZN41_INTERNAL_70342f0b_4_k_cu_dc0042b0_2056224cuda3std6ranges3__45__cpo5ssizeE,@object
	.size		_ZN41_INTERNAL_70342f0b_4_k_cu_dc0042b0_2056224cuda3std6ranges3__45__cpo5ssizeE,(_ZN41_INTERNAL_70342f0b_4_k_cu_dc0042b0_2056226thrust24THRUST_300001_SM_1000_NS12placeholders3_10E - _ZN41_INTERNAL_70342f0b_4_k_cu_dc0042b0_2056224cuda3std6ranges3__45__cpo5ssizeE)
_ZN41_INTERNAL_70342f0b_4_k_cu_dc0042b0_2056224cuda3std6ranges3__45__cpo5ssizeE:
	.zero		1
	.type		_ZN41_INTERNAL_70342f0b_4_k_cu_dc0042b0_2056226thrust24THRUST_300001_SM_1000_NS12placeholders3_10E,@object
	.size		_ZN41_INTERNAL_70342f0b_4_k_cu_dc0042b0_2056226thrust24THRUST_300001_SM_1000_NS12placeholders3_10E,(_ZN41_INTERNAL_70342f0b_4_k_cu_dc0042b0_2056224cuda3std3__45__cpo5crendE - _ZN41_INTERNAL_70342f0b_4_k_cu_dc0042b0_2056226thrust24THRUST_300001_SM_1000_NS12placeholders3_10E)
_ZN41_INTERNAL_70342f0b_4_k_cu_dc0042b0_2056226thrust24THRUST_300001_SM_1000_NS12placeholders3_10E:
	.zero		1
	.type		_ZN41_INTERNAL_70342f0b_4_k_cu_dc0042b0_2056224cuda3std3__45__cpo5crendE,@object
	.size		_ZN41_INTERNAL_70342f0b_4_k_cu_dc0042b0_2056224cuda3std3__45__cpo5crendE,(_ZN41_INTERNAL_70342f0b_4_k_cu_dc0042b0_2056224cuda3std6ranges3__45__cpo4prevE - _ZN41_INTERNAL_70342f0b_4_k_cu_dc0042b0_2056224cuda3std3__45__cpo5crendE)
_ZN41_INTERNAL_70342f0b_4_k_cu_dc0042b0_2056224cuda3std3__45__cpo5crendE:
	.zero		1
	.type		_ZN41_INTERNAL_70342f0b_4_k_cu_dc0042b0_2056224cuda3std6ranges3__45__cpo4prevE,@object
	.size		_ZN41_INTERNAL_70342f0b_4_k_cu_dc0042b0_2056224cuda3std6ranges3__45__cpo4prevE,(_ZN41_INTERNAL_70342f0b_4_k_cu_dc0042b0_2056224cuda3std6ranges3__45__cpo9iter_moveE - _ZN41_INTERNAL_70342f0b_4_k_cu_dc0042b0_2056224cuda3std6ranges3__45__cpo4prevE)
_ZN41_INTERNAL_70342f0b_4_k_cu_dc0042b0_2056224cuda3std6ranges3__45__cpo4prevE:
	.zero		1
	.type		_ZN41_INTERNAL_70342f0b_4_k_cu_dc0042b0_2056224cuda3std6ranges3__45__cpo9iter_moveE,@object
	.size		_ZN41_INTERNAL_70342f0b_4_k_cu_dc0042b0_2056224cuda3std6ranges3__45__cpo9iter_moveE,(_ZN41_INTERNAL_70342f0b_4_k_cu_dc0042b0_2056226thrust24THRUST_300001_SM_1000_NS12placeholders2_2E - _ZN41_INTERNAL_70342f0b_4_k_cu_dc0042b0_2056224cuda3std6ranges3__45__cpo9iter_moveE)
_ZN41_INTERNAL_70342f0b_4_k_cu_dc0042b0_2056224cuda3std6ranges3__45__cpo9iter_moveE:
	.zero		1
	.type		_ZN41_INTERNAL_70342f0b_4_k_cu_dc0042b0_2056226thrust24THRUST_300001_SM_1000_NS12placeholders2_2E,@object
	.size		_ZN41_INTERNAL_70342f0b_4_k_cu_dc0042b0_2056226thrust24THRUST_300001_SM_1000_NS12placeholders2_2E,(_ZN41_INTERNAL_70342f0b_4_k_cu_dc0042b0_2056226thrust24THRUST_300001_SM_1000_NS12placeholders2_4E - _ZN41_INTERNAL_70342f0b_4_k_cu_dc0042b0_2056226thrust24THRUST_300001_SM_1000_NS12placeholders2_2E)
_ZN41_INTERNAL_70342f0b_4_k_cu_dc0042b0_2056226thrust24THRUST_300001_SM_1000_NS12placeholders2_2E:
	.zero		1
	.type		_ZN41_INTERNAL_70342f0b_4_k_cu_dc0042b0_2056226thrust24THRUST_300001_SM_1000_NS12placeholders2_4E,@object
	.size		_ZN41_INTERNAL_70342f0b_4_k_cu_dc0042b0_2056226thrust24THRUST_300001_SM_1000_NS12placeholders2_4E,(_ZN41_INTERNAL_70342f0b_4_k_cu_dc0042b0_2056224cuda3std3__45__cpo3endE - _ZN41_INTERNAL_70342f0b_4_k_cu_dc0042b0_2056226thrust24THRUST_300001_SM_1000_NS12placeholders2_4E)
_ZN41_INTERNAL_70342f0b_4_k_cu_dc0042b0_2056226thrust24THRUST_300001_SM_1000_NS12placeholders2_4E:
	.zero		1
	.type		_ZN41_INTERNAL_70342f0b_4_k_cu_dc0042b0_2056224cuda3std3__45__cpo3endE,@object
	.size		_ZN41_INTERNAL_70342f0b_4_k_cu_dc0042b0_2056224cuda3std3__45__cpo3endE,(_ZN41_INTERNAL_70342f0b_4_k_cu_dc0042b0_2056224cuda3std6ranges3__45__cpo3endE - _ZN41_INTERNAL_70342f0b_4_k_cu_dc0042b0_2056224cuda3std3__45__cpo3endE)
_ZN41_INTERNAL_70342f0b_4_k_cu_dc0042b0_2056224cuda3std3__45__cpo3endE:
	.zero		1
	.type		_ZN41_INTERNAL_70342f0b_4_k_cu_dc0042b0_2056224cuda3std6ranges3__45__cpo3endE,@object
	.size		_ZN41_INTERNAL_70342f0b_4_k_cu_dc0042b0_2056224cuda3std6ranges3__45__cpo3endE,(_ZN41_INTERNAL_70342f0b_4_k_cu_dc0042b0_2056224cuda3std3__419piecewise_constructE - _ZN41_INTERNAL_70342f0b_4_k_cu_dc0042b0_2056224cuda3std6ranges3__45__cpo3endE)
_ZN41_INTERNAL_70342f0b_4_k_cu_dc0042b0_2056224cuda3std6ranges3__45__cpo3endE:
	.zero		1
	.type		_ZN41_INTERNAL_70342f0b_4_k_cu_dc0042b0_2056224cuda3std3__419piecewise_constructE,@object
	.size		_ZN41_INTERNAL_70342f0b_4_k_cu_dc0042b0_2056224cuda3std3__419piecewise_constructE,(_ZN41_INTERNAL_70342f0b_4_k_cu_dc0042b0_2056224cuda3std6ranges3__45__cpo5cdataE - _ZN41_INTERNAL_70342f0b_4_k_cu_dc0042b0_2056224cuda3std3__419piecewise_constructE)
_ZN41_INTERNAL_70342f0b_4_k_cu_dc0042b0_2056224cuda3std3__419piecewise_constructE:
	.zero		1
	.type		_ZN41_INTERNAL_70342f0b_4_k_cu_dc0042b0_2056224cuda3std6ranges3__45__cpo5cdataE,@object
	.size		_ZN41_INTERNAL_70342f0b_4_k_cu_dc0042b0_2056224cuda3std6ranges3__45__cpo5cdataE,(_ZN41_INTERNAL_70342f0b_4_k_cu_dc0042b0_2056226thrust24THRUST_300001_SM_1000_NS12placeholders2_8E - _ZN41_INTERNAL_70342f0b_4_k_cu_dc0042b0_2056224cuda3std6ranges3__45__cpo5cdataE)
_ZN41_INTERNAL_70342f0b_4_k_cu_dc0042b0_2056224cuda3std6ranges3__45__cpo5cdataE:
	.zero		1
	.type		_ZN41_INTERNAL_70342f0b_4_k_cu_dc0042b0_2056226thrust24THRUST_300001_SM_1000_NS12placeholders2_8E,@object
	.size		_ZN41_INTERNAL_70342f0b_4_k_cu_dc0042b0_2056226thrust24THRUST_300001_SM_1000_NS12placeholders2_8E,(_ZN41_INTERNAL_70342f0b_4_k_cu_dc0042b0_2056224cuda3std3__45__cpo4rendE - _ZN41_INTERNAL_70342f0b_4_k_cu_dc0042b0_2056226thrust24THRUST_300001_SM_1000_NS12placeholders2_8E)
_ZN41_INTERNAL_70342f0b_4_k_cu_dc0042b0_2056226thrust24THRUST_300001_SM_1000_NS12placeholders2_8E:
	.zero		1
	.type		_ZN41_INTERNAL_70342f0b_4_k_cu_dc0042b0_2056224cuda3std3__45__cpo4rendE,@object
	.size		_ZN41_INTERNAL_70342f0b_4_k_cu_dc0042b0_2056224cuda3std3__45__cpo4rendE,(_ZN41_INTERNAL_70342f0b_4_k_cu_dc0042b0_2056224cuda3std6ranges3__45__cpo9iter_swapE - _ZN41_INTERNAL_70342f0b_4_k_cu_dc0042b0_2056224cuda3std3__45__cpo4rendE)
_ZN41_INTERNAL_70342f0b_4_k_cu_dc0042b0_2056224cuda3std3__45__cpo4rendE:
	.zero		1
	.type		_ZN41_INTERNAL_70342f0b_4_k_cu_dc0042b0_2056224cuda3std6ranges3__45__cpo9iter_swapE,@object
	.size		_ZN41_INTERNAL_70342f0b_4_k_cu_dc0042b0_2056224cuda3std6ranges3__45__cpo9iter_swapE,(_ZN41_INTERNAL_70342f0b_4_k_cu_dc0042b0_2056224cuda3std3__48unexpectE - _ZN41_INTERNAL_70342f0b_4_k_cu_dc0042b0_2056224cuda3std6ranges3__45__cpo9iter_swapE)
_ZN41_INTERNAL_70342f0b_4_k_cu_dc0042b0_2056224cuda3std6ranges3__45__cpo9iter_swapE:
	.zero		1
	.type		_ZN41_INTERNAL_70342f0b_4_k_cu_dc0042b0_2056224cuda3std3__48unexpectE,@object
	.size		_ZN41_INTERNAL_70342f0b_4_k_cu_dc0042b0_2056224cuda3std3__48unexpectE,(_ZN41_INTERNAL_70342f0b_4_k_cu_dc0042b0_2056226thrust24THRUST_300001_SM_1000_NS6system6detail10sequential3seqE - _ZN41_INTERNAL_70342f0b_4_k_cu_dc0042b0_2056224cuda3std3__48unexpectE)
_ZN41_INTERNAL_70342f0b_4_k_cu_dc0042b0_2056224cuda3std3__48unexpectE:
	.zero		1
	.type		_ZN41_INTERNAL_70342f0b_4_k_cu_dc0042b0_2056226thrust24THRUST_300001_SM_1000_NS6system6detail10sequential3seqE,@object
	.size		_ZN41_INTERNAL_70342f0b_4_k_cu_dc0042b0_2056226thrust24THRUST_300001_SM_1000_NS6system6detail10sequential3seqE,(.L_29 - _ZN41_INTERNAL_70342f0b_4_k_cu_dc0042b0_2056226thrust24THRUST_300001_SM_1000_NS6system6detail10sequential3seqE)
_ZN41_INTERNAL_70342f0b_4_k_cu_dc0042b0_2056226thrust24THRUST_300001_SM_1000_NS6system6detail10sequential3seqE:
	.zero		1
.L_29:


//--------------------- .nv.constant0._ZN3cub18CUB_300001_SM_10006detail11EmptyKernelIvEEvv --------------------------
	.section	.nv.constant0._ZN3cub18CUB_300001_SM_10006detail11EmptyKernelIvEEvv,"a",@progbits
	.sectionflags	@""
	.align	4
.nv.constant0._ZN3cub18CUB_300001_SM_10006detail11EmptyKernelIvEEvv:
	.zero		896


//--------------------- SYMBOLS --------------------------

	.type		.nv.reservedSmem.offset0,@object
	.size		.nv.reservedSmem.offset0,0x4
